//
// Generated by NVIDIA NVVM Compiler
//
// Compiler Build ID: CL-36424714
// Cuda compilation tools, release 13.0, V13.0.88
// Based on NVVM 20.0.0
//

.version 9.0
.target sm_100
.address_size 64

	// .globl	_Z7kernel1Pfi
.func  (.param .b64 func_retval0) __internal_accurate_pow
(
	.param .b64 __internal_accurate_pow_param_0,
	.param .b64 __internal_accurate_pow_param_1
)
;

.visible .entry _Z7kernel1Pfi(
	.param .u64 .ptr .align 1 _Z7kernel1Pfi_param_0,
	.param .u32 _Z7kernel1Pfi_param_1
)
{
	.reg .pred 	%p<6>;
	.reg .b32 	%r<16>;
	.reg .b32 	%f<3>;
	.reg .b64 	%rd<8>;
	.reg .b64 	%fd<9>;

	ld.param.u64 	%rd2, [_Z7kernel1Pfi_param_0];
	ld.param.u32 	%r7, [_Z7kernel1Pfi_param_1];
	mov.u32 	%r8, %tid.x;
	mov.u32 	%r9, %ctaid.x;
	mov.u32 	%r1, %ntid.x;
	mad.lo.s32 	%r15, %r9, %r1, %r8;
	setp.ge.s32 	%p1, %r15, %r7;
	@%p1 bra 	$L__BB0_3;
	mov.f64 	%fd1, 0d400921F9F01B866E;
	{
	.reg .b32 %temp; 
	mov.b64 	{%temp, %r3}, %fd1;
	}
	mov.u32 	%r10, %nctaid.x;
	mul.lo.s32 	%r4, %r1, %r10;
	cvta.to.global.u64 	%rd1, %rd2;
$L__BB0_2:
	setp.lt.s32 	%p2, %r3, 0;
	cvt.rn.f64.s32 	%fd2, %r15;
	{
	.reg .b32 %temp; 
	mov.b64 	{%temp, %r11}, %fd2;
	}
	shr.u32 	%r12, %r11, 20;
	and.b32  	%r13, %r12, 2047;
	add.s32 	%r14, %r13, -1012;
	mov.b64 	%rd3, %fd2;
	shl.b64 	%rd4, %rd3, %r14;
	setp.eq.s64 	%p3, %rd4, -9223372036854775808;
	{ // callseq 0, 0
	.param .b64 param0;
	st.param.f64 	[param0], 0d400921F9F01B866E;
	.param .b64 param1;
	st.param.f64 	[param1], %fd2;
	.param .b64 retval0;
	call.uni (retval0), 
	__internal_accurate_pow, 
	(
	param0, 
	param1
	);
	ld.param.f64 	%fd3, [retval0];
	} // callseq 0
	neg.f64 	%fd5, %fd3;
	selp.f64 	%fd6, %fd5, %fd3, %p3;
	selp.f64 	%fd7, %fd6, %fd3, %p2;
	setp.eq.s32 	%p4, %r15, 0;
	sqrt.rn.f64 	%fd8, %fd7;
	cvt.rn.f32.f64 	%f1, %fd8;
	selp.f32 	%f2, 0f3F800000, %f1, %p4;
	mul.wide.s32 	%rd6, %r15, 4;
	add.s64 	%rd7, %rd1, %rd6;
	st.global.f32 	[%rd7], %f2;
	add.s32 	%r15, %r15, %r4;
	setp.lt.s32 	%p5, %r15, %r7;
	@%p5 bra 	$L__BB0_2;
$L__BB0_3:
	ret;

}
	// .globl	_Z7kernel2Pfi
.visible .entry _Z7kernel2Pfi(
	.param .u64 .ptr .align 1 _Z7kernel2Pfi_param_0,
	.param .u32 _Z7kernel2Pfi_param_1
)
{
	.reg .pred 	%p<6>;
	.reg .b32 	%r<16>;
	.reg .b32 	%f<3>;
	.reg .b64 	%rd<8>;
	.reg .b64 	%fd<9>;

	ld.param.u64 	%rd2, [_Z7kernel2Pfi_param_0];
	ld.param.u32 	%r7, [_Z7kernel2Pfi_param_1];
	mov.u32 	%r8, %tid.x;
	mov.u32 	%r9, %ctaid.x;
	mov.u32 	%r1, %ntid.x;
	mad.lo.s32 	%r15, %r9, %r1, %r8;
	setp.ge.s32 	%p1, %r15, %r7;
	@%p1 bra 	$L__BB1_3;
	mov.f64 	%fd1, 0d3FF3333333333333;
	{
	.reg .b32 %temp; 
	mov.b64 	{%temp, %r3}, %fd1;
	}
	mov.u32 	%r10, %nctaid.x;
	mul.lo.s32 	%r4, %r1, %r10;
	cvta.to.global.u64 	%rd1, %rd2;
$L__BB1_2:
	setp.lt.s32 	%p2, %r3, 0;
	cvt.rn.f64.s32 	%fd2, %r15;
	{
	.reg .b32 %temp; 
	mov.b64 	{%temp, %r11}, %fd2;
	}
	shr.u32 	%r12, %r11, 20;
	and.b32  	%r13, %r12, 2047;
	add.s32 	%r14, %r13, -1012;
	mov.b64 	%rd3, %fd2;
	shl.b64 	%rd4, %rd3, %r14;
	setp.eq.s64 	%p3, %rd4, -9223372036854775808;
	{ // callseq 1, 0
	.param .b64 param0;
	st.param.f64 	[param0], 0d3FF3333333333333;
	.param .b64 param1;
	st.param.f64 	[param1], %fd2;
	.param .b64 retval0;
	call.uni (retval0), 
	__internal_accurate_pow, 
	(
	param0, 
	param1
	);
	ld.param.f64 	%fd3, [retval0];
	} // callseq 1
	neg.f64 	%fd5, %fd3;
	selp.f64 	%fd6, %fd5, %fd3, %p3;
	selp.f64 	%fd7, %fd6, %fd3, %p2;
	setp.eq.s32 	%p4, %r15, 0;
	sqrt.rn.f64 	%fd8, %fd7;
	cvt.rn.f32.f64 	%f1, %fd8;
	selp.f32 	%f2, 0f3F800000, %f1, %p4;
	mul.wide.s32 	%rd6, %r15, 4;
	add.s64 	%rd7, %rd1, %rd6;
	st.global.f32 	[%rd7], %f2;
	add.s32 	%r15, %r15, %r4;
	setp.lt.s32 	%p5, %r15, %r7;
	@%p5 bra 	$L__BB1_2;
$L__BB1_3:
	ret;

}
.func  (.param .b64 func_retval0) __internal_accurate_pow(
	.param .b64 __internal_accurate_pow_param_0,
	.param .b64 __internal_accurate_pow_param_1
)
{
	.reg .pred 	%p<8>;
	.reg .b32 	%r<49>;
	.reg .b32 	%f<3>;
	.reg .b64 	%fd<109>;

	ld.param.f64 	%fd10, [__internal_accurate_pow_param_0];
	ld.param.f64 	%fd11, [__internal_accurate_pow_param_1];
	{
	.reg .b32 %temp; 
	mov.b64 	{%temp, %r46}, %fd10;
	}
	{
	.reg .b32 %temp; 
	mov.b64 	{%r45, %temp}, %fd10;
	}
	shr.u32 	%r47, %r46, 20;
	setp.gt.u32 	%p1, %r46, 1048575;
	@%p1 bra 	$L__BB2_2;
	mul.f64 	%fd12, %fd10, 0d4350000000000000;
	{
	.reg .b32 %temp; 
	mov.b64 	{%temp, %r46}, %fd12;
	}
	{
	.reg .b32 %temp; 
	mov.b64 	{%r45, %temp}, %fd12;
	}
	shr.u32 	%r16, %r46, 20;
	add.s32 	%r47, %r16, -54;
$L__BB2_2:
	add.s32 	%r48, %r47, -1023;
	and.b32  	%r17, %r46, -2146435073;
	or.b32  	%r18, %r17, 1072693248;
	mov.b64 	%fd107, {%r45, %r18};
	setp.lt.u32 	%p2, %r18, 1073127583;
	@%p2 bra 	$L__BB2_4;
	{
	.reg .b32 %temp; 
	mov.b64 	{%r19, %temp}, %fd107;
	}
	{
	.reg .b32 %temp; 
	mov.b64 	{%temp, %r20}, %fd107;
	}
	add.s32 	%r21, %r20, -1048576;
	mov.b64 	%fd107, {%r19, %r21};
	add.s32 	%r48, %r47, -1022;
$L__BB2_4:
	add.f64 	%fd13, %fd107, 0dBFF0000000000000;
	add.f64 	%fd14, %fd107, 0d3FF0000000000000;
	rcp.approx.ftz.f64 	%fd15, %fd14;
	neg.f64 	%fd16, %fd14;
	fma.rn.f64 	%fd17, %fd16, %fd15, 0d3FF0000000000000;
	fma.rn.f64 	%fd18, %fd17, %fd17, %fd17;
	fma.rn.f64 	%fd19, %fd18, %fd15, %fd15;
	mul.f64 	%fd20, %fd13, %fd19;
	fma.rn.f64 	%fd21, %fd13, %fd19, %fd20;
	mul.f64 	%fd22, %fd21, %fd21;
	fma.rn.f64 	%fd23, %fd22, 0d3EB0F5FF7D2CAFE2, 0d3ED0F5D241AD3B5A;
	fma.rn.f64 	%fd24, %fd23, %fd22, 0d3EF3B20A75488A3F;
	fma.rn.f64 	%fd25, %fd24, %fd22, 0d3F1745CDE4FAECD5;
	fma.rn.f64 	%fd26, %fd25, %fd22, 0d3F3C71C7258A578B;
	fma.rn.f64 	%fd27, %fd26, %fd22, 0d3F6249249242B910;
	fma.rn.f64 	%fd28, %fd27, %fd22, 0d3F89999999999DFB;
	sub.f64 	%fd29, %fd13, %fd21;
	add.f64 	%fd30, %fd29, %fd29;
	neg.f64 	%fd31, %fd21;
	fma.rn.f64 	%fd32, %fd31, %fd13, %fd30;
	mul.f64 	%fd33, %fd19, %fd32;
	fma.rn.f64 	%fd34, %fd22, %fd28, 0d3FB5555555555555;
	mov.f64 	%fd35, 0d3FB5555555555555;
	sub.f64 	%fd36, %fd35, %fd34;
	fma.rn.f64 	%fd37, %fd22, %fd28, %fd36;
	add.f64 	%fd38, %fd37, 0dBC46A4CB00B9E7B0;
	add.f64 	%fd39, %fd34, %fd38;
	sub.f64 	%fd40, %fd34, %fd39;
	add.f64 	%fd41, %fd38, %fd40;
	mul.rn.f64 	%fd42, %fd21, %fd21;
	neg.f64 	%fd43, %fd42;
	fma.rn.f64 	%fd44, %fd21, %fd21, %fd43;
	{
	.reg .b32 %temp; 
	mov.b64 	{%r22, %temp}, %fd33;
	}
	{
	.reg .b32 %temp; 
	mov.b64 	{%temp, %r23}, %fd33;
	}
	add.s32 	%r24, %r23, 1048576;
	mov.b64 	%fd45, {%r22, %r24};
	fma.rn.f64 	%fd46, %fd21, %fd45, %fd44;
	mul.rn.f64 	%fd47, %fd42, %fd21;
	neg.f64 	%fd48, %fd47;
	fma.rn.f64 	%fd49, %fd42, %fd21, %fd48;
	fma.rn.f64 	%fd50, %fd42, %fd33, %fd49;
	fma.rn.f64 	%fd51, %fd46, %fd21, %fd50;
	mul.rn.f64 	%fd52, %fd39, %fd47;
	neg.f64 	%fd53, %fd52;
	fma.rn.f64 	%fd54, %fd39, %fd47, %fd53;
	fma.rn.f64 	%fd55, %fd39, %fd51, %fd54;
	fma.rn.f64 	%fd56, %fd41, %fd47, %fd55;
	add.f64 	%fd57, %fd52, %fd56;
	sub.f64 	%fd58, %fd52, %fd57;
	add.f64 	%fd59, %fd56, %fd58;
	add.f64 	%fd60, %fd21, %fd57;
	sub.f64 	%fd61, %fd21, %fd60;
	add.f64 	%fd62, %fd57, %fd61;
	add.f64 	%fd63, %fd59, %fd62;
	add.f64 	%fd64, %fd33, %fd63;
	add.f64 	%fd65, %fd60, %fd64;
	sub.f64 	%fd66, %fd60, %fd65;
	add.f64 	%fd67, %fd64, %fd66;
	xor.b32  	%r25, %r48, -2147483648;
	mov.b32 	%r26, 1127219200;
	mov.b64 	%fd68, {%r25, %r26};
	mov.b32 	%r27, -2147483648;
	mov.b64 	%fd69, {%r27, %r26};
	sub.f64 	%fd70, %fd68, %fd69;
	fma.rn.f64 	%fd71, %fd70, 0d3FE62E42FEFA39EF, %fd65;
	fma.rn.f64 	%fd72, %fd70, 0dBFE62E42FEFA39EF, %fd71;
	sub.f64 	%fd73, %fd72, %fd65;
	sub.f64 	%fd74, %fd67, %fd73;
	fma.rn.f64 	%fd75, %fd70, 0d3C7ABC9E3B39803F, %fd74;
	add.f64 	%fd76, %fd71, %fd75;
	sub.f64 	%fd77, %fd71, %fd76;
	add.f64 	%fd78, %fd75, %fd77;
	{
	.reg .b32 %temp; 
	mov.b64 	{%temp, %r28}, %fd11;
	}
	{
	.reg .b32 %temp; 
	mov.b64 	{%r29, %temp}, %fd11;
	}
	shl.b32 	%r30, %r28, 1;
	setp.gt.u32 	%p3, %r30, -33554433;
	and.b32  	%r31, %r28, -15728641;
	selp.b32 	%r32, %r31, %r28, %p3;
	mov.b64 	%fd79, {%r29, %r32};
	mul.rn.f64 	%fd80, %fd76, %fd79;
	neg.f64 	%fd81, %fd80;
	fma.rn.f64 	%fd82, %fd76, %fd79, %fd81;
	fma.rn.f64 	%fd83, %fd78, %fd79, %fd82;
	add.f64 	%fd4, %fd80, %fd83;
	sub.f64 	%fd84, %fd80, %fd4;
	add.f64 	%fd5, %fd83, %fd84;
	fma.rn.f64 	%fd85, %fd4, 0d3FF71547652B82FE, 0d4338000000000000;
	{
	.reg .b32 %temp; 
	mov.b64 	{%r13, %temp}, %fd85;
	}
	mov.f64 	%fd86, 0dC338000000000000;
	add.rn.f64 	%fd87, %fd85, %fd86;
	fma.rn.f64 	%fd88, %fd87, 0dBFE62E42FEFA39EF, %fd4;
	fma.rn.f64 	%fd89, %fd87, 0dBC7ABC9E3B39803F, %fd88;
	fma.rn.f64 	%fd90, %fd89, 0d3E5ADE1569CE2BDF, 0d3E928AF3FCA213EA;
	fma.rn.f64 	%fd91, %fd90, %fd89, 0d3EC71DEE62401315;
	fma.rn.f64 	%fd92, %fd91, %fd89, 0d3EFA01997C89EB71;
	fma.rn.f64 	%fd93, %fd92, %fd89, 0d3F2A01A014761F65;
	fma.rn.f64 	%fd94, %fd93, %fd89, 0d3F56C16C1852B7AF;
	fma.rn.f64 	%fd95, %fd94, %fd89, 0d3F81111111122322;
	fma.rn.f64 	%fd96, %fd95, %fd89, 0d3FA55555555502A1;
	fma.rn.f64 	%fd97, %fd96, %fd89, 0d3FC5555555555511;
	fma.rn.f64 	%fd98, %fd97, %fd89, 0d3FE000000000000B;
	fma.rn.f64 	%fd99, %fd98, %fd89, 0d3FF0000000000000;
	fma.rn.f64 	%fd100, %fd99, %fd89, 0d3FF0000000000000;
	{
	.reg .b32 %temp; 
	mov.b64 	{%r14, %temp}, %fd100;
	}
	{
	.reg .b32 %temp; 
	mov.b64 	{%temp, %r15}, %fd100;
	}
	shl.b32 	%r33, %r13, 20;
	add.s32 	%r34, %r33, %r15;
	mov.b64 	%fd108, {%r14, %r34};
	{
	.reg .b32 %temp; 
	mov.b64 	{%temp, %r35}, %fd4;
	}
	mov.b32 	%f2, %r35;
	abs.f32 	%f1, %f2;
	setp.lt.f32 	%p4, %f1, 0f4086232B;
	@%p4 bra 	$L__BB2_7;
	setp.lt.f64 	%p5, %fd4, 0d0000000000000000;
	add.f64 	%fd101, %fd4, 0d7FF0000000000000;
	selp.f64 	%fd108, 0d0000000000000000, %fd101, %p5;
	setp.geu.f32 	%p6, %f1, 0f40874800;
	@%p6 bra 	$L__BB2_7;
	shr.u32 	%r36, %r13, 31;
	add.s32 	%r37, %r13, %r36;
	shr.s32 	%r38, %r37, 1;
	shl.b32 	%r39, %r38, 20;
	add.s32 	%r40, %r15, %r39;
	mov.b64 	%fd102, {%r14, %r40};
	sub.s32 	%r41, %r13, %r38;
	shl.b32 	%r42, %r41, 20;
	add.s32 	%r43, %r42, 1072693248;
	mov.b32 	%r44, 0;
	mov.b64 	%fd103, {%r44, %r43};
	mul.f64 	%fd108, %fd103, %fd102;
$L__BB2_7:
	abs.f64 	%fd104, %fd108;
	setp.eq.f64 	%p7, %fd104, 0d7FF0000000000000;
	fma.rn.f64 	%fd105, %fd108, %fd5, %fd108;
	selp.f64 	%fd106, %fd108, %fd105, %p7;
	st.param.f64 	[func_retval0], %fd106;
	ret;

}


// ===== COMPILED SASS (sm_100) =====

	.target	sm_100

	.elftype	@"ET_EXEC"


//--------------------- .note.nv.tkinfo           --------------------------
	.section	.note.nv.tkinfo,"",@"SHT_NOTE"
	.sectionflags	@"SHF_NOTE_NV_TKINFO"
	.tkinfo
        /*0018*/ 	.word	0x00000002
        /*0030*/ 	.string	""
        /*0030*/ 	.string	"ptxas"
        /*0030*/ 	.string	"Cuda compilation tools, release 13.0, V13.0.88"
        /*0030*/ 	.string	"Build cuda_13.0.r13.0/compiler.36424714_0"
        /*0030*/ 	.string	"-arch sm_100 -m 64 "



//--------------------- .note.nv.cuinfo           --------------------------
	.section	.note.nv.cuinfo,"",@"SHT_NOTE"
	.sectionflags	@"SHF_NOTE_NV_CUINFO"
        /*0018*/ 	.short	0x0002
        /*001a*/ 	.short	0x0064
        /*001c*/ 	.short	0x0082
	.zero		2


//--------------------- .nv.info                  --------------------------
	.section	.nv.info,"",@"SHT_CUDA_INFO"
	.align	4


	//----- nvinfo : EIATTR_REGCOUNT
	.align		4
        /*0000*/ 	.byte	0x04, 0x2f
        /*0002*/ 	.short	(.L_1 - .L_0)
	.align		4
.L_0:
        /*0004*/ 	.word	index@(_Z7kernel1Pfi)
        /*0008*/ 	.word	0x0000001e


	//----- nvinfo : EIATTR_FRAME_SIZE
	.align		4
.L_1:
        /*000c*/ 	.byte	0x04, 0x11
        /*000e*/ 	.short	(.L_3 - .L_2)
	.align		4
.L_2:
        /*0010*/ 	.word	index@($_Z7kernel1Pfi$__internal_accurate_pow)
        /*0014*/ 	.word	0x00000000


	//----- nvinfo : EIATTR_FRAME_SIZE
	.align		4
.L_3:
        /*0018*/ 	.byte	0x04, 0x11
        /*001a*/ 	.short	(.L_5 - .L_4)
	.align		4
.L_4:
        /*001c*/ 	.word	index@($__internal_1_$__cuda_sm20_dsqrt_rn_f64_mediumpath_v1)
        /*0020*/ 	.word	0x00000000


	//----- nvinfo : EIATTR_FRAME_SIZE
	.align		4
.L_5:
        /*0024*/ 	.byte	0x04, 0x11
        /*0026*/ 	.short	(.L_7 - .L_6)
	.align		4
.L_6:
        /*0028*/ 	.word	index@(_Z7kernel1Pfi)
        /*002c*/ 	.word	0x00000000


	//----- nvinfo : EIATTR_REGCOUNT
	.align		4
.L_7:
        /*0030*/ 	.byte	0x04, 0x2f
        /*0032*/ 	.short	(.L_9 - .L_8)
	.align		4
.L_8:
        /*0034*/ 	.word	index@(_Z7kernel2Pfi)
        /*0038*/ 	.word	0x0000001e


	//----- nvinfo : EIATTR_FRAME_SIZE
	.align		4
.L_9:
        /*003c*/ 	.byte	0x04, 0x11
        /*003e*/ 	.short	(.L_11 - .L_10)
	.align		4
.L_10:
        /*0040*/ 	.word	index@($_Z7kernel2Pfi$__internal_accurate_pow)
        /*0044*/ 	.word	0x00000000


	//----- nvinfo : EIATTR_FRAME_SIZE
	.align		4
.L_11:
        /*0048*/ 	.byte	0x04, 0x11
        /*004a*/ 	.short	(.L_13 - .L_12)
	.align		4
.L_12:
        /*004c*/ 	.word	index@($__internal_0_$__cuda_sm20_dsqrt_rn_f64_mediumpath_v1)
        /*0050*/ 	.word	0x00000000


	//----- nvinfo : EIATTR_FRAME_SIZE
	.align		4
.L_13:
        /*0054*/ 	.byte	0x04, 0x11
        /*0056*/ 	.short	(.L_15 - .L_14)
	.align		4
.L_14:
        /*0058*/ 	.word	index@(_Z7kernel2Pfi)
        /*005c*/ 	.word	0x00000000


	//----- nvinfo : EIATTR_MIN_STACK_SIZE
	.align		4
.L_15:
        /*0060*/ 	.byte	0x04, 0x12
        /*0062*/ 	.short	(.L_17 - .L_16)
	.align		4
.L_16:
        /*0064*/ 	.word	index@(_Z7kernel2Pfi)
        /*0068*/ 	.word	0x00000000


	//----- nvinfo : EIATTR_MIN_STACK_SIZE
	.align		4
.L_17:
        /*006c*/ 	.byte	0x04, 0x12
        /*006e*/ 	.short	(.L_19 - .L_18)
	.align		4
.L_18:
        /*0070*/ 	.word	index@(_Z7kernel1Pfi)
        /*0074*/ 	.word	0x00000000
.L_19:


//--------------------- .nv.compat                --------------------------
	.section	.nv.compat,"",@"SHT_CUDA_COMPAT_INFO"
	.align	4
        /*0000*/ 	.byte	0x02, 0x09, 0x00, 0x00, 0x02, 0x02, 0x01, 0x00, 0x02, 0x05, 0x05, 0x00, 0x03, 0x07, 0x01, 0x01
        /*0010*/ 	.byte	0x02, 0x03, 0x00, 0x00, 0x02, 0x06, 0x01, 0x00, 0x04, 0x0b, 0x08, 0x00, 0x01, 0x00, 0x00, 0x00
        /*0020*/ 	.byte	0x00, 0x00, 0x00, 0x00


//--------------------- .nv.info._Z7kernel2Pfi    --------------------------
	.section	.nv.info._Z7kernel2Pfi,"",@"SHT_CUDA_INFO"
	.sectionflags	@""
	.align	4


	//----- nvinfo : EIATTR_CUDA_API_VERSION
	.align		4
        /*0000*/ 	.byte	0x04, 0x37
        /*0002*/ 	.short	(.L_21 - .L_20)
.L_20:
        /*0004*/ 	.word	0x00000082


	//----- nvinfo : EIATTR_KPARAM_INFO
	.align		4
.L_21:
        /*0008*/ 	.byte	0x04, 0x17
        /*000a*/ 	.short	(.L_23 - .L_22)
.L_22:
        /*000c*/ 	.word	0x00000000
        /*0010*/ 	.short	0x0001
        /*0012*/ 	.short	0x0008
        /*0014*/ 	.byte	0x00, 0xf0, 0x11, 0x00


	//----- nvinfo : EIATTR_KPARAM_INFO
	.align		4
.L_23:
        /*0018*/ 	.byte	0x04, 0x17
        /*001a*/ 	.short	(.L_25 - .L_24)
.L_24:
        /*001c*/ 	.word	0x00000000
        /*0020*/ 	.short	0x0000
        /*0022*/ 	.short	0x0000
        /*0024*/ 	.byte	0x00, 0xf5, 0x21, 0x00


	//----- nvinfo : EIATTR_SPARSE_MMA_MASK
	.align		4
.L_25:
        /*0028*/ 	.byte	0x03, 0x50
        /*002a*/ 	.short	0x0000


	//----- nvinfo : EIATTR_MAXREG_COUNT
	.align		4
        /*002c*/ 	.byte	0x03, 0x1b
        /*002e*/ 	.short	0x00ff


	//----- nvinfo : EIATTR_MERCURY_ISA_VERSION
	.align		4
        /*0030*/ 	.byte	0x03, 0x5f
        /*0032*/ 	.short	0x0101


	//----- nvinfo : EIATTR_VRC_CTA_INIT_COUNT
	.align		4
        /*0034*/ 	.byte	0x02, 0x4a
	.zero		1
	.zero		1


	//----- nvinfo : EIATTR_EXIT_INSTR_OFFSETS
	.align		4
        /*0038*/ 	.byte	0x04, 0x1c
        /*003a*/ 	.short	(.L_27 - .L_26)


	//   ....[0]....
.L_26:
        /*003c*/ 	.word	0x00000070


	//   ....[1]....
        /*0040*/ 	.word	0x00000300


	//----- nvinfo : EIATTR_CRS_STACK_SIZE
	.align		4
.L_27:
        /*0044*/ 	.byte	0x04, 0x1e
        /*0046*/ 	.short	(.L_29 - .L_28)
.L_28:
        /*0048*/ 	.word	0x00000000


	//----- nvinfo : EIATTR_CBANK_PARAM_SIZE
	.align		4
.L_29:
        /*004c*/ 	.byte	0x03, 0x19
        /*004e*/ 	.short	0x000c


	//----- nvinfo : EIATTR_PARAM_CBANK
	.align		4
        /*0050*/ 	.byte	0x04, 0x0a
        /*0052*/ 	.short	(.L_31 - .L_30)
	.align		4
.L_30:
        /*0054*/ 	.word	index@(.nv.constant0._Z7kernel2Pfi)
        /*0058*/ 	.short	0x0380
        /*005a*/ 	.short	0x000c


	//----- nvinfo : EIATTR_SW_WAR
	.align		4
.L_31:
        /*005c*/ 	.byte	0x04, 0x36
        /*005e*/ 	.short	(.L_33 - .L_32)
.L_32:
        /*0060*/ 	.word	0x00000008
.L_33:


//--------------------- .nv.info._Z7kernel1Pfi    --------------------------
	.section	.nv.info._Z7kernel1Pfi,"",@"SHT_CUDA_INFO"
	.sectionflags	@""
	.align	4


	//----- nvinfo : EIATTR_CUDA_API_VERSION
	.align		4
        /*0000*/ 	.byte	0x04, 0x37
        /*0002*/ 	.short	(.L_35 - .L_34)
.L_34:
        /*0004*/ 	.word	0x00000082


	//----- nvinfo : EIATTR_KPARAM_INFO
	.align		4
.L_35:
        /*0008*/ 	.byte	0x04, 0x17
        /*000a*/ 	.short	(.L_37 - .L_36)
.L_36:
        /*000c*/ 	.word	0x00000000
        /*0010*/ 	.short	0x0001
        /*0012*/ 	.short	0x0008
        /*0014*/ 	.byte	0x00, 0xf0, 0x11, 0x00


	//----- nvinfo : EIATTR_KPARAM_INFO
	.align		4
.L_37:
        /*0018*/ 	.byte	0x04, 0x17
        /*001a*/ 	.short	(.L_39 - .L_38)
.L_38:
        /*001c*/ 	.word	0x00000000
        /*0020*/ 	.short	0x0000
        /*0022*/ 	.short	0x0000
        /*0024*/ 	.byte	0x00, 0xf5, 0x21, 0x00


	//----- nvinfo : EIATTR_SPARSE_MMA_MASK
	.align		4
.L_39:
        /*0028*/ 	.byte	0x03, 0x50
        /*002a*/ 	.short	0x0000


	//----- nvinfo : EIATTR_MAXREG_COUNT
	.align		4
        /*002c*/ 	.byte	0x03, 0x1b
        /*002e*/ 	.short	0x00ff


	//----- nvinfo : EIATTR_MERCURY_ISA_VERSION
	.align		4
        /*0030*/ 	.byte	0x03, 0x5f
        /*0032*/ 	.short	0x0101


	//----- nvinfo : EIATTR_VRC_CTA_INIT_COUNT
	.align		4
        /*0034*/ 	.byte	0x02, 0x4a
	.zero		1
	.zero		1


	//----- nvinfo : EIATTR_EXIT_INSTR_OFFSETS
	.align		4
        /*0038*/ 	.byte	0x04, 0x1c
        /*003a*/ 	.short	(.L_41 - .L_40)


	//   ....[0]....
.L_40:
        /*003c*/ 	.word	0x00000070


	//   ....[1]....
        /*0040*/ 	.word	0x00000300


	//----- nvinfo : EIATTR_CRS_STACK_SIZE
	.align		4
.L_41:
        /*0044*/ 	.byte	0x04, 0x1e
        /*0046*/ 	.short	(.L_43 - .L_42)
.L_42:
        /*0048*/ 	.word	0x00000000


	//----- nvinfo : EIATTR_CBANK_PARAM_SIZE
	.align		4
.L_43:
        /*004c*/ 	.byte	0x03, 0x19
        /*004e*/ 	.short	0x000c


	//----- nvinfo : EIATTR_PARAM_CBANK
	.align		4
        /*0050*/ 	.byte	0x04, 0x0a
        /*0052*/ 	.short	(.L_45 - .L_44)
	.align		4
.L_44:
        /*0054*/ 	.word	index@(.nv.constant0._Z7kernel1Pfi)
        /*0058*/ 	.short	0x0380
        /*005a*/ 	.short	0x000c


	//----- nvinfo : EIATTR_SW_WAR
	.align		4
.L_45:
        /*005c*/ 	.byte	0x04, 0x36
        /*005e*/ 	.short	(.L_47 - .L_46)
.L_46:
        /*0060*/ 	.word	0x00000008
.L_47:


//--------------------- .nv.callgraph             --------------------------
	.section	.nv.callgraph,"",@"SHT_CUDA_CALLGRAPH"
	.align	4
	.sectionentsize	8
	.align		4
        /*0000*/ 	.word	0x00000000
	.align		4
        /*0004*/ 	.word	0xffffffff
	.align		4
        /*0008*/ 	.word	0x00000000
	.align		4
        /*000c*/ 	.word	0xfffffffe
	.align		4
        /*0010*/ 	.word	0x00000000
	.align		4
        /*0014*/ 	.word	0xfffffffd
	.align		4
        /*0018*/ 	.word	0x00000000
	.align		4
        /*001c*/ 	.word	0xfffffffc


//--------------------- .text._Z7kernel2Pfi       --------------------------
	.section	.text._Z7kernel2Pfi,"ax",@progbits
	.align	128
        .global         _Z7kernel2Pfi
        .type           _Z7kernel2Pfi,@function
        .size           _Z7kernel2Pfi,(.L_x_21 - _Z7kernel2Pfi)
        .other          _Z7kernel2Pfi,@"STO_CUDA_ENTRY STV_DEFAULT"
_Z7kernel2Pfi:
.text._Z7kernel2Pfi:
[----:B------:R-:W-:Y:S01]  /*0000*/  LDC R1, c[0x0][0x37c] ;  /* 0x0000df00ff017b82 */ /* 0x000fe20000000800 */
[----:B------:R-:W0:Y:S07]  /*0010*/  S2R R27, SR_TID.X ;  /* 0x00000000001b7919 */ /* 0x000e2e0000002100 */
[----:B------:R-:W0:Y:S01]  /*0020*/  S2UR UR4, SR_CTAID.X ;  /* 0x00000000000479c3 */ /* 0x000e220000002500 */
[----:B------:R-:W1:Y:S07]  /*0030*/  LDCU UR5, c[0x0][0x388] ;  /* 0x00007100ff0577ac */ /* 0x000e6e0008000800 */
[----:B------:R-:W0:Y:S02]  /*0040*/  LDC R26, c[0x0][0x360] ;  /* 0x0000d800ff1a7b82 */ /* 0x000e240000000800 */
[----:B0-----:R-:W-:-:S05]  /*0050*/  IMAD R27, R26, UR4, R27 ;  /* 0x000000041a1b7c24 */ /* 0x001fca000f8e021b */
[----:B-1----:R-:W-:-:S13]  /*0060*/  ISETP.GE.AND P0, PT, R27, UR5, PT ;  /* 0x000000051b007c0c */ /* 0x002fda000bf06270 */
[----:B------:R-:W-:Y:S05]  /*0070*/  @P0 EXIT ;  /* 0x000000000000094d */ /* 0x000fea0003800000 */
[----:B------:R-:W0:Y:S01]  /*0080*/  LDC.64 R2, c[0x0][0x380] ;  /* 0x0000e000ff027b82 */ /* 0x000e220000000a00 */
[----:B------:R-:W1:Y:S01]  /*0090*/  LDCU UR4, c[0x0][0x370] ;  /* 0x00006e00ff0477ac */ /* 0x000e620008000800 */
[----:B------:R-:W2:Y:S01]  /*00a0*/  LDCU.64 UR6, c[0x0][0x358] ;  /* 0x00006b00ff0677ac */ /* 0x000ea20008000a00 */
[----:B------:R-:W3:Y:S01]  /*00b0*/  LDCU UR10, c[0x0][0x388] ;  /* 0x00007100ff0a77ac */ /* 0x000ee20008000800 */
[----:B-1----:R-:W-:-:S07]  /*00c0*/  IMAD R26, R26, UR4, RZ ;  /* 0x000000041a1a7c24 */ /* 0x002fce000f8e02ff */
.L_x_3:
[----:B-1----:R1:W4:Y:S01]  /*00d0*/  I2F.F64 R4, R27 ;  /* 0x0000001b00047312 */ /* 0x0023220000201c00 */
[----:B------:R-:W-:Y:S01]  /*00e0*/  BSSY.RECONVERGENT B0, `(.L_x_0) ;  /* 0x0000003000007945 */ /* 0x000fe20003800200 */
[----:B------:R-:W-:-:S07]  /*00f0*/  MOV R0, 0x110 ;  /* 0x0000011000007802 */ /* 0x000fce0000000f00 */
[----:B01234-:R-:W-:Y:S05]  /*0100*/  CALL.REL.NOINC `($_Z7kernel2Pfi$__internal_accurate_pow) ;  /* 0x00000004003c7944 */ /* 0x01ffea0003c00000 */
[----:B------:R-:W-:Y:S05]  /*0110*/  BSYNC.RECONVERGENT B0 ;  /* 0x0000000000007941 */ /* 0x000fea0003800200 */
.L_x_0:
[----:B------:R-:W0:Y:S01]  /*0120*/  MUFU.RSQ64H R7, R19 ;  /* 0x0000001300077308 */ /* 0x000e220000001c00 */
[----:B------:R-:W-:Y:S01]  /*0130*/  VIADD R6, R19, 0xfcb00000 ;  /* 0xfcb0000013067836 */ /* 0x000fe20000000000 */
[----:B------:R-:W-:Y:S01]  /*0140*/  BSSY.RECONVERGENT B0, `(.L_x_1) ;  /* 0x0000014000007945 */ /* 0x000fe20003800200 */
[----:B------:R-:W-:Y:S01]  /*0150*/  IMAD.MOV.U32 R4, RZ, RZ, R10 ;  /* 0x000000ffff047224 */ /* 0x000fe200078e000a */
[----:B------:R-:W-:Y:S01]  /*0160*/  MOV R10, 0x0 ;  /* 0x00000000000a7802 */ /* 0x000fe20000000f00 */
[----:B------:R-:W-:Y:S01]  /*0170*/  IMAD.MOV.U32 R5, RZ, RZ, R19 ;  /* 0x000000ffff057224 */ /* 0x000fe200078e0013 */
[----:B------:R-:W-:Y:S01]  /*0180*/  ISETP.GE.U32.AND P1, PT, R6, 0x7ca00000, PT ;  /* 0x7ca000000600780c */ /* 0x000fe20003f26070 */
[----:B------:R-:W-:Y:S01]  /*0190*/  IMAD.MOV.U32 R11, RZ, RZ, 0x3fd80000 ;  /* 0x3fd80000ff0b7424 */ /* 0x000fe200078e00ff */
[----:B------:R-:W-:Y:S01]  /*01a0*/  ISETP.NE.AND P0, PT, R27, RZ, PT ;  /* 0x000000ff1b00720c */ /* 0x000fe20003f05270 */
[----:B0-----:R-:W-:-:S08]  /*01b0*/  DMUL R8, R6, R6 ;  /* 0x0000000606087228 */ /* 0x001fd00000000000 */
[----:B------:R-:W-:-:S08]  /*01c0*/  DFMA R8, R4, -R8, 1 ;  /* 0x3ff000000408742b */ /* 0x000fd00000000808 */
[----:B------:R-:W-:Y:S02]  /*01d0*/  DFMA R10, R8, R10, 0.5 ;  /* 0x3fe00000080a742b */ /* 0x000fe4000000000a */
[----:B------:R-:W-:-:S08]  /*01e0*/  DMUL R8, R6, R8 ;  /* 0x0000000806087228 */ /* 0x000fd00000000000 */
[----:B------:R-:W-:-:S08]  /*01f0*/  DFMA R12, R10, R8, R6 ;  /* 0x000000080a0c722b */ /* 0x000fd00000000006 */
[----:B------:R-:W-:Y:S02]  /*0200*/  DMUL R14, R4, R12 ;  /* 0x0000000c040e7228 */ /* 0x000fe40000000000 */
[----:B------:R-:W-:Y:S02]  /*0210*/  VIADD R11, R13, 0xfff00000 ;  /* 0xfff000000d0b7836 */ /* 0x000fe40000000000 */
[----:B------:R-:W-:-:S04]  /*0220*/  IMAD.MOV.U32 R10, RZ, RZ, R12 ;  /* 0x000000ffff0a7224 */ /* 0x000fc800078e000c */
[----:B------:R-:W-:-:S08]  /*0230*/  DFMA R16, R14, -R14, R4 ;  /* 0x8000000e0e10722b */ /* 0x000fd00000000004 */
[----:B------:R-:W-:Y:S01]  /*0240*/  DFMA R8, R16, R10, R14 ;  /* 0x0000000a1008722b */ /* 0x000fe2000000000e */
[----:B------:R-:W-:Y:S10]  /*0250*/  @!P1 BRA `(.L_x_2) ;  /* 0x0000000000089947 */ /* 0x000ff40003800000 */
[----:B------:R-:W-:-:S07]  /*0260*/  MOV R0, 0x280 ;  /* 0x0000028000007802 */ /* 0x000fce0000000f00 */
[----:B------:R-:W-:Y:S05]  /*0270*/  CALL.REL.NOINC `($__internal_0_$__cuda_sm20_dsqrt_rn_f64_mediumpath_v1) ;  /* 0x0000000000247944 */ /* 0x000fea0003c00000 */
.L_x_2:
[----:B------:R-:W-:Y:S05]  /*0280*/  BSYNC.RECONVERGENT B0 ;  /* 0x0000000000007941 */ /* 0x000fea0003800200 */
.L_x_1:
[----:B------:R-:W0:Y:S01]  /*0290*/  F2F.F32.F64 R8, R8 ;  /* 0x0000000800087310 */ /* 0x000e220000301000 */
[----:B------:R-:W-:Y:S01]  /*02a0*/  IMAD.WIDE R4, R27, 0x4, R2 ;  /* 0x000000041b047825 */ /* 0x000fe200078e0202 */
[----:B------:R-:W-:Y:S02]  /*02b0*/  IADD3 R27, PT, PT, R26, R27, RZ ;  /* 0x0000001b1a1b7210 */ /* 0x000fe40007ffe0ff */
[----:B0-----:R-:W-:Y:S02]  /*02c0*/  FSEL R7, R8, 1, P0 ;  /* 0x3f80000008077808 */ /* 0x001fe40000000000 */
[----:B------:R-:W-:-:S03]  /*02d0*/  ISETP.GE.AND P0, PT, R27, UR10, PT ;  /* 0x0000000a1b007c0c */ /* 0x000fc6000bf06270 */
[----:B------:R1:W-:Y:S10]  /*02e0*/  STG.E desc[UR6][R4.64], R7 ;  /* 0x0000000704007986 */ /* 0x0003f4000c101906 */
[----:B------:R-:W-:Y:S05]  /*02f0*/  @!P0 BRA `(.L_x_3) ;  /* 0xfffffffc00748947 */ /* 0x000fea000383ffff */
[----:B------:R-:W-:Y:S05]  /*0300*/  EXIT ;  /* 0x000000000000794d */ /* 0x000fea0003800000 */
        .weak           $__internal_0_$__cuda_sm20_dsqrt_rn_f64_mediumpath_v1
        .type           $__internal_0_$__cuda_sm20_dsqrt_rn_f64_mediumpath_v1,@function
        .size           $__internal_0_$__cuda_sm20_dsqrt_rn_f64_mediumpath_v1,($_Z7kernel2Pfi$__internal_accurate_pow - $__internal_0_$__cuda_sm20_dsqrt_rn_f64_mediumpath_v1)
$__internal_0_$__cuda_sm20_dsqrt_rn_f64_mediumpath_v1:
[----:B------:R-:W-:Y:S01]  /*0310*/  ISETP.GE.U32.AND P1, PT, R6, -0x3400000, PT ;  /* 0xfcc000000600780c */ /* 0x000fe20003f26070 */
[----:B------:R-:W-:Y:S01]  /*0320*/  BSSY.RECONVERGENT B1, `(.L_x_4) ;  /* 0x0000028000017945 */ /* 0x000fe20003800200 */
[----:B------:R-:W-:Y:S01]  /*0330*/  IMAD.MOV.U32 R6, RZ, RZ, R4 ;  /* 0x000000ffff067224 */ /* 0x000fe200078e0004 */
[----:B------:R-:W-:Y:S01]  /*0340*/  MOV R4, R16 ;  /* 0x0000001000047202 */ /* 0x000fe20000000f00 */
[----:B------:R-:W-:Y:S02]  /*0350*/  IMAD.MOV.U32 R7, RZ, RZ, R5 ;  /* 0x000000ffff077224 */ /* 0x000fe400078e0005 */
[----:B------:R-:W-:Y:S02]  /*0360*/  IMAD.MOV.U32 R10, RZ, RZ, R12 ;  /* 0x000000ffff0a7224 */ /* 0x000fe400078e000c */
[----:B------:R-:W-:-:S05]  /*0370*/  IMAD.MOV.U32 R5, RZ, RZ, R17 ;  /* 0x000000ffff057224 */ /* 0x000fca00078e0011 */
[----:B------:R-:W-:Y:S05]  /*0380*/  @!P1 BRA `(.L_x_5) ;  /* 0x0000000000209947 */ /* 0x000fea0003800000 */
[----:B------:R-:W-:-:S10]  /*0390*/  DFMA.RM R4, R4, R10, R14 ;  /* 0x0000000a0404722b */ /* 0x000fd4000000400e */
[----:B------:R-:W-:-:S05]  /*03a0*/  IADD3 R8, P1, PT, R4, 0x1, RZ ;  /* 0x0000000104087810 */ /* 0x000fca0007f3e0ff */
[----:B------:R-:W-:-:S06]  /*03b0*/  IMAD.X R9, RZ, RZ, R5, P1 ;  /* 0x000000ffff097224 */ /* 0x000fcc00008e0605 */
[----:B------:R-:W-:-:S08]  /*03c0*/  DFMA.RP R6, -R4, R8, R6 ;  /* 0x000000080406722b */ /* 0x000fd00000008106 */
[----:B------:R-:W-:-:S06]  /*03d0*/  DSETP.GT.AND P1, PT, R6, RZ, PT ;  /* 0x000000ff0600722a */ /* 0x000fcc0003f24000 */
[----:B------:R-:W-:Y:S02]  /*03e0*/  FSEL R4, R8, R4, P1 ;  /* 0x0000000408047208 */ /* 0x000fe40000800000 */
[----:B------:R-:W-:Y:S01]  /*03f0*/  FSEL R5, R9, R5, P1 ;  /* 0x0000000509057208 */ /* 0x000fe20000800000 */
[----:B------:R-:W-:Y:S06]  /*0400*/  BRA `(.L_x_6) ;  /* 0x0000000000647947 */ /* 0x000fec0003800000 */
.L_x_5:
[----:B------:R-:W-:-:S14]  /*0410*/  DSETP.NE.AND P1, PT, R6, RZ, PT ;  /* 0x000000ff0600722a */ /* 0x000fdc0003f25000 */
[----:B------:R-:W-:Y:S05]  /*0420*/  @!P1 BRA `(.L_x_7) ;  /* 0x0000000000589947 */ /* 0x000fea0003800000 */
[----:B------:R-:W-:-:S13]  /*0430*/  ISETP.GE.AND P1, PT, R7, RZ, PT ;  /* 0x000000ff0700720c */ /* 0x000fda0003f26270 */
[----:B------:R-:W-:Y:S01]  /*0440*/  @!P1 IMAD.MOV.U32 R4, RZ, RZ, 0x0 ;  /* 0x00000000ff049424 */ /* 0x000fe200078e00ff */
[----:B------:R-:W-:Y:S01]  /*0450*/  @!P1 MOV R5, 0xfff80000 ;  /* 0xfff8000000059802 */ /* 0x000fe20000000f00 */
[----:B------:R-:W-:Y:S06]  /*0460*/  @!P1 BRA `(.L_x_6) ;  /* 0x00000000004c9947 */ /* 0x000fec0003800000 */
[----:B------:R-:W-:-:S13]  /*0470*/  ISETP.GT.AND P1, PT, R7, 0x7fefffff, PT ;  /* 0x7fefffff0700780c */ /* 0x000fda0003f24270 */
[----:B------:R-:W-:Y:S05]  /*0480*/  @P1 BRA `(.L_x_7) ;  /* 0x0000000000401947 */ /* 0x000fea0003800000 */
[----:B------:R-:W-:Y:S01]  /*0490*/  DMUL R4, R6, 8.11296384146066816958e+31 ;  /* 0x4690000006047828 */ /* 0x000fe20000000000 */
[----:B------:R-:W-:Y:S02]  /*04a0*/  IMAD.MOV.U32 R10, RZ, RZ, 0x0 ;  /* 0x00000000ff0a7424 */ /* 0x000fe400078e00ff */
[----:B------:R-:W-:Y:S02]  /*04b0*/  IMAD.MOV.U32 R6, RZ, RZ, RZ ;  /* 0x000000ffff067224 */ /* 0x000fe400078e00ff */
[----:B------:R-:W-:Y:S01]  /*04c0*/  IMAD.MOV.U32 R11, RZ, RZ, 0x3fd80000 ;  /* 0x3fd80000ff0b7424 */ /* 0x000fe200078e00ff */
[----:B------:R-:W0:Y:S03]  /*04d0*/  MUFU.RSQ64H R7, R5 ;  /* 0x0000000500077308 */ /* 0x000e260000001c00 */
[----:B0-----:R-:W-:-:S08]  /*04e0*/  DMUL R8, R6, R6 ;  /* 0x0000000606087228 */ /* 0x001fd00000000000 */
[----:B------:R-:W-:-:S08]  /*04f0*/  DFMA R8, R4, -R8, 1 ;  /* 0x3ff000000408742b */ /* 0x000fd00000000808 */
[----:B------:R-:W-:Y:S02]  /*0500*/  DFMA R10, R8, R10, 0.5 ;  /* 0x3fe00000080a742b */ /* 0x000fe4000000000a */
[----:B------:R-:W-:-:S08]  /*0510*/  DMUL R8, R6, R8 ;  /* 0x0000000806087228 */ /* 0x000fd00000000000 */
[----:B------:R-:W-:-:S08]  /*0520*/  DFMA R8, R10, R8, R6 ;  /* 0x000000080a08722b */ /* 0x000fd00000000006 */
[----:B------:R-:W-:Y:S02]  /*0530*/  DMUL R6, R4, R8 ;  /* 0x0000000804067228 */ /* 0x000fe40000000000 */
[----:B------:R-:W-:-:S06]  /*0540*/  IADD3 R9, PT, PT, R9, -0x100000, RZ ;  /* 0xfff0000009097810 */ /* 0x000fcc0007ffe0ff */
[----:B------:R-:W-:-:S08]  /*0550*/  DFMA R10, R6, -R6, R4 ;  /* 0x80000006060a722b */ /* 0x000fd00000000004 */
[----:B------:R-:W-:-:S10]  /*0560*/  DFMA R4, R8, R10, R6 ;  /* 0x0000000a0804722b */ /* 0x000fd40000000006 */
[----:B------:R-:W-:Y:S01]  /*0570*/  VIADD R5, R5, 0xfcb00000 ;  /* 0xfcb0000005057836 */ /* 0x000fe20000000000 */
[----:B------:R-:W-:Y:S06]  /*0580*/  BRA `(.L_x_6) ;  /* 0x0000000000047947 */ /* 0x000fec0003800000 */
.L_x_7:
[----:B------:R-:W-:-:S11]  /*0590*/  DADD R4, R6, R6 ;  /* 0x0000000006047229 */ /* 0x000fd60000000006 */
.L_x_6:
[----:B------:R-:W-:Y:S05]  /*05a0*/  BSYNC.RECONVERGENT B1 ;  /* 0x0000000000017941 */ /* 0x000fea0003800200 */
.L_x_4:
[----:B------:R-:W-:Y:S01]  /*05b0*/  IMAD.MOV.U32 R8, RZ, RZ, R4 ;  /* 0x000000ffff087224 */ /* 0x000fe200078e0004 */
[----:B------:R-:W-:Y:S01]  /*05c0*/  MOV R4, R0 ;  /* 0x0000000000047202 */ /* 0x000fe20000000f00 */
[----:B------:R-:W-:Y:S02]  /*05d0*/  IMAD.MOV.U32 R9, RZ, RZ, R5 ;  /* 0x000000ffff097224 */ /* 0x000fe400078e0005 */
[----:B------:R-:W-:-:S04]  /*05e0*/  IMAD.MOV.U32 R5, RZ, RZ, 0x0 ;  /* 0x00000000ff057424 */ /* 0x000fc800078e00ff */
[----:B------:R-:W-:Y:S05]  /*05f0*/  RET.REL.NODEC R4 `(_Z7kernel2Pfi) ;  /* 0xfffffff804807950 */ /* 0x000fea0003c3ffff */
        .type           $_Z7kernel2Pfi$__internal_accurate_pow,@function
        .size           $_Z7kernel2Pfi$__internal_accurate_pow,(.L_x_21 - $_Z7kernel2Pfi$__internal_accurate_pow)
$_Z7kernel2Pfi$__internal_accurate_pow:
[----:B------:R-:W-:Y:S01]  /*0600*/  IMAD.MOV.U32 R6, RZ, RZ, 0x3ff33333 ;  /* 0x3ff33333ff067424 */ /* 0x000fe200078e00ff */
[----:B------:R-:W-:Y:S01]  /*0610*/  MOV R11, 0x3ed0f5d2 ;  /* 0x3ed0f5d2000b7802 */ /* 0x000fe20000000f00 */
[----:B------:R-:W-:Y:S01]  /*0620*/  IMAD.MOV.U32 R12, RZ, RZ, 0x33333333 ;  /* 0x33333333ff0c7424 */ /* 0x000fe200078e00ff */
[----:B------:R-:W-:Y:S01]  /*0630*/  UMOV UR4, 0x7d2cafe2 ;  /* 0x7d2cafe200047882 */ /* 0x000fe20000000000 */
[----:B------:R-:W-:Y:S01]  /*0640*/  IMAD.MOV.U32 R14, RZ, RZ, RZ ;  /* 0x000000ffff0e7224 */ /* 0x000fe200078e00ff */
[----:B------:R-:W-:Y:S01]  /*0650*/  LOP3.LUT R6, R6, 0x800fffff, RZ, 0xc0, !PT ;  /* 0x800fffff06067812 */ /* 0x000fe200078ec0ff */
[----:B------:R-:W-:Y:S01]  /*0660*/  IMAD.MOV.U32 R10, RZ, RZ, 0x41ad3b5a ;  /* 0x41ad3b5aff0a7424 */ /* 0x000fe200078e00ff */
[----:B------:R-:W-:Y:S01]  /*0670*/  UMOV UR5, 0x3eb0f5ff ;  /* 0x3eb0f5ff00057882 */ /* 0x000fe20000000000 */
[----:B------:R-:W-:Y:S01]  /*0680*/  UMOV UR8, 0x3b39803f ;  /* 0x3b39803f00087882 */ /* 0x000fe20000000000 */
[----:B------:R-:W-:Y:S01]  /*0690*/  LOP3.LUT R13, R6, 0x3ff00000, RZ, 0xfc, !PT ;  /* 0x3ff00000060d7812 */ /* 0x000fe200078efcff */
[----:B------:R-:W-:-:S03]  /*06a0*/  UMOV UR9, 0x3c7abc9e ;  /* 0x3c7abc9e00097882 */ /* 0x000fc60000000000 */
[----:B------:R-:W-:-:S13]  /*06b0*/  ISETP.GE.U32.AND P0, PT, R13, 0x3ff6a09f, PT ;  /* 0x3ff6a09f0d00780c */ /* 0x000fda0003f06070 */
[----:B------:R-:W-:-:S05]  /*06c0*/  @P0 IADD3 R7, PT, PT, R13, -0x100000, RZ ;  /* 0xfff000000d070810 */ /* 0x000fca0007ffe0ff */
[----:B------:R-:W-:-:S06]  /*06d0*/  @P0 IMAD.MOV.U32 R13, RZ, RZ, R7 ;  /* 0x000000ffff0d0224 */ /* 0x000fcc00078e0007 */
[C---:B------:R-:W-:Y:S02]  /*06e0*/  DADD R8, R12.reuse, 1 ;  /* 0x3ff000000c087429 */ /* 0x040fe40000000000 */
[----:B------:R-:W-:-:S04]  /*06f0*/  DADD R12, R12, -1 ;  /* 0xbff000000c0c7429 */ /* 0x000fc80000000000 */
[----:B------:R-:W0:Y:S02]  /*0700*/  MUFU.RCP64H R15, R9 ;  /* 0x00000009000f7308 */ /* 0x000e240000001800 */
[----:B0-----:R-:W-:-:S08]  /*0710*/  DFMA R6, -R8, R14, 1 ;  /* 0x3ff000000806742b */ /* 0x001fd0000000010e */
[----:B------:R-:W-:-:S08]  /*0720*/  DFMA R6, R6, R6, R6 ;  /* 0x000000060606722b */ /* 0x000fd00000000006 */
[----:B------:R-:W-:-:S08]  /*0730*/  DFMA R14, R14, R6, R14 ;  /* 0x000000060e0e722b */ /* 0x000fd0000000000e */
[----:B------:R-:W-:-:S08]  /*0740*/  DMUL R6, R12, R14 ;  /* 0x0000000e0c067228 */ /* 0x000fd00000000000 */
[----:B------:R-:W-:-:S08]  /*0750*/  DFMA R6, R12, R14, R6 ;  /* 0x0000000e0c06722b */ /* 0x000fd00000000006 */
[----:B------:R-:W-:-:S08]  /*0760*/  DMUL R16, R6, R6 ;  /* 0x0000000606107228 */ /* 0x000fd00000000000 */
[----:B------:R-:W-:Y:S01]  /*0770*/  DFMA R8, R16, UR4, R10 ;  /* 0x0000000410087c2b */ /* 0x000fe2000800000a */
[----:B------:R-:W-:Y:S01]  /*0780*/  UMOV UR4, 0x75488a3f ;  /* 0x75488a3f00047882 */ /* 0x000fe20000000000 */
[----:B------:R-:W-:Y:S01]  /*0790*/  UMOV UR5, 0x3ef3b20a ;  /* 0x3ef3b20a00057882 */ /* 0x000fe20000000000 */
[----:B------:R-:W-:-:S05]  /*07a0*/  DADD R10, R12, -R6 ;  /* 0x000000000c0a7229 */ /* 0x000fca0000000806 */
[----:B------:R-:W-:Y:S01]  /*07b0*/  DFMA R8, R16, R8, UR4 ;  /* 0x0000000410087e2b */ /* 0x000fe20008000008 */
[----:B------:R-:W-:Y:S01]  /*07c0*/  UMOV UR4, 0xe4faecd5 ;  /* 0xe4faecd500047882 */ /* 0x000fe20000000000 */
[----:B------:R-:W-:Y:S01]  /*07d0*/  UMOV UR5, 0x3f1745cd ;  /* 0x3f1745cd00057882 */ /* 0x000fe20000000000 */
[----:B------:R-:W-:Y:S02]  /*07e0*/  DADD R22, R10, R10 ;  /* 0x000000000a167229 */ /* 0x000fe4000000000a */
[----:B------:R-:W-:-:S03]  /*07f0*/  DMUL R10, R6, R6 ;  /* 0x00000006060a7228 */ /* 0x000fc60000000000 */
[----:B------:R-:W-:Y:S01]  /*0800*/  DFMA R8, R16, R8, UR4 ;  /* 0x0000000410087e2b */ /* 0x000fe20008000008 */
[----:B------:R-:W-:Y:S01]  /*0810*/  UMOV UR4, 0x258a578b ;  /* 0x258a578b00047882 */ /* 0x000fe20000000000 */
[----:B------:R-:W-:Y:S01]  /*0820*/  UMOV UR5, 0x3f3c71c7 ;  /* 0x3f3c71c700057882 */ /* 0x000fe20000000000 */
[----:B------:R-:W-:Y:S02]  /*0830*/  DFMA R22, R12, -R6, R22 ;  /* 0x800000060c16722b */ /* 0x000fe40000000016 */
[----:B------:R-:W-:-:S03]  /*0840*/  DMUL R12, R6, R10 ;  /* 0x0000000a060c7228 */ /* 0x000fc60000000000 */
[----:B------:R-:W-:Y:S01]  /*0850*/  DFMA R8, R16, R8, UR4 ;  /* 0x0000000410087e2b */ /* 0x000fe20008000008 */
[----:B------:R-:W-:Y:S01]  /*0860*/  UMOV UR4, 0x9242b910 ;  /* 0x9242b91000047882 */ /* 0x000fe20000000000 */
[----:B------:R-:W-:Y:S01]  /*0870*/  UMOV UR5, 0x3f624924 ;  /* 0x3f62492400057882 */ /* 0x000fe20000000000 */
[----:B------:R-:W-:-:S05]  /*0880*/  DMUL R14, R14, R22 ;  /* 0x000000160e0e7228 */ /* 0x000fca0000000000 */
[----:B------:R-:W-:Y:S01]  /*0890*/  DFMA R8, R16, R8, UR4 ;  /* 0x0000000410087e2b */ /* 0x000fe20008000008 */
[----:B------:R-:W-:Y:S01]  /*08a0*/  UMOV UR4, 0x99999dfb ;  /* 0x99999dfb00047882 */ /* 0x000fe20000000000 */
[----:B------:R-:W-:-:S03]  /*08b0*/  UMOV UR5, 0x3f899999 ;  /* 0x3f89999900057882 */ /* 0x000fc60000000000 */
[----:B------:R-:W-:Y:S02]  /*08c0*/  VIADD R23, R15, 0x100000 ;  /* 0x001000000f177836 */ /* 0x000fe40000000000 */
[----:B------:R-:W-:Y:S01]  /*08d0*/  IMAD.MOV.U32 R22, RZ, RZ, R14 ;  /* 0x000000ffff167224 */ /* 0x000fe200078e000e */
[----:B------:R-:W-:Y:S01]  /*08e0*/  DFMA R18, R16, R8, UR4 ;  /* 0x0000000410127e2b */ /* 0x000fe20008000008 */
[----:B------:R-:W-:Y:S01]  /*08f0*/  UMOV UR4, 0x55555555 ;  /* 0x5555555500047882 */ /* 0x000fe20000000000 */
[----:B------:R-:W-:-:S06]  /*0900*/  UMOV UR5, 0x3fb55555 ;  /* 0x3fb5555500057882 */ /* 0x000fcc0000000000 */
[----:B------:R-:W-:-:S08]  /*0910*/  DFMA R8, R16, R18, UR4 ;  /* 0x0000000410087e2b */ /* 0x000fd00008000012 */
[----:B------:R-:W-:Y:S01]  /*0920*/  DADD R20, -R8, UR4 ;  /* 0x0000000408147e29 */ /* 0x000fe20008000100 */
[----:B------:R-:W-:Y:S01]  /*0930*/  UMOV UR4, 0xb9e7b0 ;  /* 0x00b9e7b000047882 */ /* 0x000fe20000000000 */
[----:B------:R-:W-:-:S06]  /*0940*/  UMOV UR5, 0x3c46a4cb ;  /* 0x3c46a4cb00057882 */ /* 0x000fcc0000000000 */
[----:B------:R-:W-:Y:S02]  /*0950*/  DFMA R16, R16, R18, R20 ;  /* 0x000000121010722b */ /* 0x000fe40000000014 */
[C---:B------:R-:W-:Y:S02]  /*0960*/  DFMA R18, R6.reuse, R10, -R12 ;  /* 0x0000000a0612722b */ /* 0x040fe4000000080c */
[----:B------:R-:W-:-:S04]  /*0970*/  DFMA R20, R6, R6, -R10 ;  /* 0x000000060614722b */ /* 0x000fc8000000080a */
[----:B------:R-:W-:Y:S01]  /*0980*/  DADD R16, R16, -UR4 ;  /* 0x8000000410107e29 */ /* 0x000fe20008000000 */
[----:B------:R-:W-:Y:S01]  /*0990*/  UMOV UR4, 0x80000000 ;  /* 0x8000000000047882 */ /* 0x000fe20000000000 */
[----:B------:R-:W-:Y:S01]  /*09a0*/  DFMA R18, R14, R10, R18 ;  /* 0x0000000a0e12722b */ /* 0x000fe20000000012 */
[----:B------:R-:W-:Y:S01]  /*09b0*/  UMOV UR5, 0x43300000 ;  /* 0x4330000000057882 */ /* 0x000fe20000000000 */
[----:B------:R-:W-:-:S04]  /*09c0*/  DFMA R20, R6, R22, R20 ;  /* 0x000000160614722b */ /* 0x000fc80000000014 */
[----:B------:R-:W-:-:S04]  /*09d0*/  DADD R24, R8, R16 ;  /* 0x0000000008187229 */ /* 0x000fc80000000010 */
[----:B------:R-:W-:-:S04]  /*09e0*/  DFMA R18, R6, R20, R18 ;  /* 0x000000140612722b */ /* 0x000fc80000000012 */
[----:B------:R-:W-:Y:S02]  /*09f0*/  DMUL R10, R24, R12 ;  /* 0x0000000c180a7228 */ /* 0x000fe40000000000 */
[----:B------:R-:W-:-:S06]  /*0a00*/  DADD R20, R8, -R24 ;  /* 0x0000000008147229 */ /* 0x000fcc0000000818 */
[----:B------:R-:W-:Y:S02]  /*0a10*/  DFMA R8, R24, R12, -R10 ;  /* 0x0000000c1808722b */ /* 0x000fe4000000080a */
[----:B------:R-:W-:-:S06]  /*0a20*/  DADD R20, R16, R20 ;  /* 0x0000000010147229 */ /* 0x000fcc0000000014 */
[----:B------:R-:W-:-:S08]  /*0a30*/  DFMA R8, R24, R18, R8 ;  /* 0x000000121808722b */ /* 0x000fd00000000008 */
[----:B------:R-:W-:-:S08]  /*0a40*/  DFMA R20, R20, R12, R8 ;  /* 0x0000000c1414722b */ /* 0x000fd00000000008 */
[----:B------:R-:W-:-:S08]  /*0a50*/  DADD R12, R10, R20 ;  /* 0x000000000a0c7229 */ /* 0x000fd00000000014 */
[--C-:B------:R-:W-:Y:S02]  /*0a60*/  DADD R8, R6, R12.reuse ;  /* 0x0000000006087229 */ /* 0x100fe4000000000c */
[----:B------:R-:W-:-:S06]  /*0a70*/  DADD R10, R10, -R12 ;  /* 0x000000000a0a7229 */ /* 0x000fcc000000080c */
[----:B------:R-:W-:Y:S02]  /*0a80*/  DADD R6, R6, -R8 ;  /* 0x0000000006067229 */ /* 0x000fe40000000808 */
[----:B------:R-:W-:-:S06]  /*0a90*/  DADD R10, R20, R10 ;  /* 0x00000000140a7229 */ /* 0x000fcc000000000a */
[----:B------:R-:W-:Y:S01]  /*0aa0*/  DADD R6, R12, R6 ;  /* 0x000000000c067229 */ /* 0x000fe20000000006 */
[----:B------:R-:W-:-:S07]  /*0ab0*/  MOV R12, 0x3ff ;  /* 0x000003ff000c7802 */ /* 0x000fce0000000f00 */
[----:B------:R-:W-:Y:S01]  /*0ac0*/  DADD R6, R10, R6 ;  /* 0x000000000a067229 */ /* 0x000fe20000000006 */
[C---:B------:R-:W-:Y:S02]  /*0ad0*/  VIADD R10, R12.reuse, 0xfffffc01 ;  /* 0xfffffc010c0a7836 */ /* 0x040fe40000000000 */
[----:B------:R-:W-:Y:S02]  /*0ae0*/  HFMA2 R11, -RZ, RZ, 3.59375, 0 ;  /* 0x43300000ff0b7431 */ /* 0x000fe400000001ff */
[----:B------:R-:W-:-:S03]  /*0af0*/  @P0 VIADD R10, R12, 0xfffffc02 ;  /* 0xfffffc020c0a0836 */ /* 0x000fc60000000000 */
[----:B------:R-:W-:Y:S02]  /*0b00*/  DADD R14, R14, R6 ;  /* 0x000000000e0e7229 */ /* 0x000fe40000000006 */
[----:B------:R-:W-:-:S06]  /*0b10*/  LOP3.LUT R10, R10, 0x80000000, RZ, 0x3c, !PT ;  /* 0x800000000a0a7812 */ /* 0x000fcc00078e3cff */
[----:B------:R-:W-:Y:S01]  /*0b20*/  DADD R10, R10, -UR4 ;  /* 0x800000040a0a7e29 */ /* 0x000fe20008000000 */
[----:B------:R-:W-:Y:S01]  /*0b30*/  UMOV UR4, 0xfefa39ef ;  /* 0xfefa39ef00047882 */ /* 0x000fe20000000000 */
[----:B------:R-:W-:Y:S01]  /*0b40*/  DADD R12, R8, R14 ;  /* 0x00000000080c7229 */ /* 0x000fe2000000000e */
[----:B------:R-:W-:-:S07]  /*0b50*/  UMOV UR5, 0x3fe62e42 ;  /* 0x3fe62e4200057882 */ /* 0x000fce0000000000 */
[--C-:B------:R-:W-:Y:S02]  /*0b60*/  DFMA R6, R10, UR4, R12.reuse ;  /* 0x000000040a067c2b */ /* 0x100fe4000800000c */
[----:B------:R-:W-:-:S06]  /*0b70*/  DADD R8, R8, -R12 ;  /* 0x0000000008087229 */ /* 0x000fcc000000080c */
[----:B------:R-:W-:Y:S02]  /*0b80*/  DFMA R16, R10, -UR4, R6 ;  /* 0x800000040a107c2b */ /* 0x000fe40008000006 */
[----:B------:R-:W-:-:S06]  /*0b90*/  DADD R8, R14, R8 ;  /* 0x000000000e087229 */ /* 0x000fcc0000000008 */
[----:B------:R-:W-:Y:S01]  /*0ba0*/  DADD R16, -R12, R16 ;  /* 0x000000000c107229 */ /* 0x000fe20000000110 */
[----:B------:R-:W-:Y:S01]  /*0bb0*/  LOP3.LUT R13, R5, 0xff0fffff, RZ, 0xc0, !PT ;  /* 0xff0fffff050d7812 */ /* 0x000fe200078ec0ff */
[----:B------:R-:W-:-:S06]  /*0bc0*/  IMAD.MOV.U32 R12, RZ, RZ, R4 ;  /* 0x000000ffff0c7224 */ /* 0x000fcc00078e0004 */
[----:B------:R-:W-:-:S08]  /*0bd0*/  DADD R8, R8, -R16 ;  /* 0x0000000008087229 */ /* 0x000fd00000000810 */
[----:B------:R-:W-:Y:S01]  /*0be0*/  DFMA R8, R10, UR8, R8 ;  /* 0x000000080a087c2b */ /* 0x000fe20008000008 */
[----:B------:R-:W-:-:S05]  /*0bf0*/  IMAD.SHL.U32 R10, R5, 0x2, RZ ;  /* 0x00000002050a7824 */ /* 0x000fca00078e00ff */
[----:B------:R-:W-:Y:S02]  /*0c00*/  ISETP.GT.U32.AND P0, PT, R10, -0x2000001, PT ;  /* 0xfdffffff0a00780c */ /* 0x000fe40003f04070 */
[----:B------:R-:W-:Y:S02]  /*0c10*/  DADD R10, R6, R8 ;  /* 0x00000000060a7229 */ /* 0x000fe40000000008 */
[----:B------:R-:W-:-:S06]  /*0c20*/  SEL R13, R13, R5, P0 ;  /* 0x000000050d0d7207 */ /* 0x000fcc0000000000 */
[----:B------:R-:W-:Y:S02]  /*0c30*/  DADD R6, R6, -R10 ;  /* 0x0000000006067229 */ /* 0x000fe4000000080a */
[----:B------:R-:W-:-:S06]  /*0c40*/  DMUL R4, R10, R12 ;  /* 0x0000000c0a047228 */ /* 0x000fcc0000000000 */
[----:B------:R-:W-:Y:S02]  /*0c50*/  DADD R6, R8, R6 ;  /* 0x0000000008067229 */ /* 0x000fe40000000006 */
[----:B------:R-:W-:Y:S01]  /*0c60*/  DFMA R10, R10, R12, -R4 ;  /* 0x0000000c0a0a722b */ /* 0x000fe20000000804 */
[----:B------:R-:W-:Y:S01]  /*0c70*/  MOV R8, 0x652b82fe ;  /* 0x652b82fe00087802 */ /* 0x000fe20000000f00 */
[----:B------:R-:W-:-:S06]  /*0c80*/  IMAD.MOV.U32 R9, RZ, RZ, 0x3ff71547 ;  /* 0x3ff71547ff097424 */ /* 0x000fcc00078e00ff */
[----:B------:R-:W-:-:S08]  /*0c90*/  DFMA R10, R6, R12, R10 ;  /* 0x0000000c060a722b */ /* 0x000fd0000000000a */
[----:B------:R-:W-:-:S08]  /*0ca0*/  DADD R6, R4, R10 ;  /* 0x0000000004067229 */ /* 0x000fd0000000000a */
[----:B------:R-:W-:Y:S02]  /*0cb0*/  DFMA R8, R6, R8, 6.75539944105574400000e+15 ;  /* 0x433800000608742b */ /* 0x000fe40000000008 */
[----:B------:R-:W-:Y:S01]  /*0cc0*/  FSETP.GEU.AND P0, PT, |R7|, 4.1917929649353027344, PT ;  /* 0x4086232b0700780b */ /* 0x000fe20003f0e200 */
[----:B------:R-:W-:-:S05]  /*0cd0*/  DADD R4, R4, -R6 ;  /* 0x0000000004047229 */ /* 0x000fca0000000806 */
[----:B------:R-:W-:-:S03]  /*0ce0*/  DADD R12, R8, -6.75539944105574400000e+15 ;  /* 0xc3380000080c7429 */ /* 0x000fc60000000000 */
[----:B------:R-:W-:-:S05]  /*0cf0*/  DADD R10, R10, R4 ;  /* 0x000000000a0a7229 */ /* 0x000fca0000000004 */
[----:B------:R-:W-:Y:S01]  /*0d00*/  DFMA R14, R12, -UR4, R6 ;  /* 0x800000040c0e7c2b */ /* 0x000fe20008000006 */
[----:B------:R-:W-:Y:S01]  /*0d10*/  UMOV UR4, 0x3b39803f ;  /* 0x3b39803f00047882 */ /* 0x000fe20000000000 */
[----:B------:R-:W-:-:S06]  /*0d20*/  UMOV UR5, 0x3c7abc9e ;  /* 0x3c7abc9e00057882 */ /* 0x000fcc0000000000 */
[----:B------:R-:W-:Y:S01]  /*0d30*/  DFMA R12, R12, -UR4, R14 ;  /* 0x800000040c0c7c2b */ /* 0x000fe2000800000e */
[----:B------:R-:W-:Y:S01]  /*0d40*/  UMOV UR4, 0x69ce2bdf ;  /* 0x69ce2bdf00047882 */ /* 0x000fe20000000000 */
[----:B------:R-:W-:Y:S01]  /*0d50*/  IMAD.MOV.U32 R14, RZ, RZ, -0x35dec16 ;  /* 0xfca213eaff0e7424 */ /* 0x000fe200078e00ff */
[----:B------:R-:W-:Y:S01]  /*0d60*/  MOV R15, 0x3e928af3 ;  /* 0x3e928af3000f7802 */ /* 0x000fe20000000f00 */
[----:B------:R-:W-:-:S05]  /*0d70*/  UMOV UR5, 0x3e5ade15 ;  /* 0x3e5ade1500057882 */ /* 0x000fca0000000000 */
[----:B------:R-:W-:Y:S01]  /*0d80*/  DFMA R14, R12, UR4, R14 ;  /* 0x000000040c0e7c2b */ /* 0x000fe2000800000e */
[----:B------:R-:W-:Y:S01]  /*0d90*/  UMOV UR4, 0x62401315 ;  /* 0x6240131500047882 */ /* 0x000fe20000000000 */
[----:B------:R-:W-:-:S06]  /*0da0*/  UMOV UR5, 0x3ec71dee ;  /* 0x3ec71dee00057882 */ /* 0x000fcc0000000000 */
[----:B------:R-:W-:Y:S01]  /*0db0*/  DFMA R14, R12, R14, UR4 ;  /* 0x000000040c0e7e2b */ /* 0x000fe2000800000e */
        /* <DEDUP_REMOVED lines=20> */
[----:B------:R-:W-:-:S08]  /*0f00*/  DFMA R14, R12, R14, UR4 ;  /* 0x000000040c0e7e2b */ /* 0x000fd0000800000e */
[----:B------:R-:W-:-:S08]  /*0f10*/  DFMA R14, R12, R14, 1 ;  /* 0x3ff000000c0e742b */ /* 0x000fd0000000000e */
[----:B------:R-:W-:-:S10]  /*0f20*/  DFMA R12, R12, R14, 1 ;  /* 0x3ff000000c0c742b */ /* 0x000fd4000000000e */
[----:B------:R-:W-:Y:S02]  /*0f30*/  IMAD R5, R8, 0x100000, R13 ;  /* 0x0010000008057824 */ /* 0x000fe400078e020d */
[----:B------:R-:W-:Y:S01]  /*0f40*/  IMAD.MOV.U32 R4, RZ, RZ, R12 ;  /* 0x000000ffff047224 */ /* 0x000fe200078e000c */
[----:B------:R-:W-:Y:S06]  /*0f50*/  @!P0 BRA `(.L_x_8) ;  /* 0x0000000000308947 */ /* 0x000fec0003800000 */
[----:B------:R-:W-:Y:S01]  /*0f60*/  FSETP.GEU.AND P1, PT, |R7|, 4.2275390625, PT ;  /* 0x408748000700780b */ /* 0x000fe20003f2e200 */
[C---:B------:R-:W-:Y:S02]  /*0f70*/  DADD R14, R6.reuse, +INF ;  /* 0x7ff00000060e7429 */ /* 0x040fe40000000000 */
[----:B------:R-:W-:-:S08]  /*0f80*/  DSETP.GEU.AND P0, PT, R6, RZ, PT ;  /* 0x000000ff0600722a */ /* 0x000fd00003f0e000 */
[----:B------:R-:W-:Y:S02]  /*0f90*/  FSEL R5, R15, RZ, P0 ;  /* 0x000000ff0f057208 */ /* 0x000fe40000000000 */
[----:B------:R-:W-:-:S04]  /*0fa0*/  @!P1 LEA.HI R4, R8, R8, RZ, 0x1 ;  /* 0x0000000808049211 */ /* 0x000fc800078f08ff */
[----:B------:R-:W-:Y:S02]  /*0fb0*/  @!P1 SHF.R.S32.HI R7, RZ, 0x1, R4 ;  /* 0x00000001ff079819 */ /* 0x000fe40000011404 */
[----:B------:R-:W-:Y:S02]  /*0fc0*/  FSEL R4, R14, RZ, P0 ;  /* 0x000000ff0e047208 */ /* 0x000fe40000000000 */
[----:B------:R-:W-:Y:S01]  /*0fd0*/  @!P1 IADD3 R6, PT, PT, R8, -R7, RZ ;  /* 0x8000000708069210 */ /* 0x000fe20007ffe0ff */
[----:B------:R-:W-:-:S03]  /*0fe0*/  @!P1 IMAD R13, R7, 0x100000, R13 ;  /* 0x00100000070d9824 */ /* 0x000fc600078e020d */
[----:B------:R-:W-:Y:S01]  /*0ff0*/  @!P1 LEA R7, R6, 0x3ff00000, 0x14 ;  /* 0x3ff0000006079811 */ /* 0x000fe200078ea0ff */
[----:B------:R-:W-:-:S06]  /*1000*/  @!P1 IMAD.MOV.U32 R6, RZ, RZ, RZ ;  /* 0x000000ffff069224 */ /* 0x000fcc00078e00ff */
[----:B------:R-:W-:-:S11]  /*1010*/  @!P1 DMUL R4, R12, R6 ;  /* 0x000000060c049228 */ /* 0x000fd60000000000 */
.L_x_8:
[----:B------:R-:W-:Y:S02]  /*1020*/  DFMA R10, R10, R4, R4 ;  /* 0x000000040a0a722b */ /* 0x000fe40000000004 */
[----:B------:R-:W-:-:S08]  /*1030*/  DSETP.NEU.AND P0, PT, |R4|, +INF , PT ;  /* 0x7ff000000400742a */ /* 0x000fd00003f0d200 */
[----:B------:R-:W-:Y:S02]  /*1040*/  FSEL R10, R4, R10, !P0 ;  /* 0x0000000a040a7208 */ /* 0x000fe40004000000 */
[----:B------:R-:W-:Y:S01]  /*1050*/  FSEL R19, R5, R11, !P0 ;  /* 0x0000000b05137208 */ /* 0x000fe20004000000 */
[----:B------:R-:W-:Y:S01]  /*1060*/  IMAD.MOV.U32 R5, RZ, RZ, 0x0 ;  /* 0x00000000ff057424 */ /* 0x000fe200078e00ff */
[----:B------:R-:W-:-:S04]  /*1070*/  MOV R4, R0 ;  /* 0x0000000000047202 */ /* 0x000fc80000000f00 */
[----:B------:R-:W-:Y:S05]  /*1080*/  RET.REL.NODEC R4 `(_Z7kernel2Pfi) ;  /* 0xffffffec04dc7950 */ /* 0x000fea0003c3ffff */
.L_x_9:
[----:B------:R-:W-:-:S00]  /*1090*/  BRA `(.L_x_9) ;  /* 0xfffffffc00fc7947 */ /* 0x000fc0000383ffff */
[----:B------:R-:W-:-:S00]  /*10a0*/  NOP ;  /* 0x0000000000007918 */ /* 0x000fc00000000000 */
        /* <DEDUP_REMOVED lines=13> */
.L_x_21:


//--------------------- .text._Z7kernel1Pfi       --------------------------
	.section	.text._Z7kernel1Pfi,"ax",@progbits
	.align	128
        .global         _Z7kernel1Pfi
        .type           _Z7kernel1Pfi,@function
        .size           _Z7kernel1Pfi,(.L_x_23 - _Z7kernel1Pfi)
        .other          _Z7kernel1Pfi,@"STO_CUDA_ENTRY STV_DEFAULT"
_Z7kernel1Pfi:
.text._Z7kernel1Pfi:
        /* <DEDUP_REMOVED lines=13> */
.L_x_13:
[----:B-1----:R1:W4:Y:S01]  /*00d0*/  I2F.F64 R4, R27 ;  /* 0x0000001b00047312 */ /* 0x0023220000201c00 */
[----:B------:R-:W-:Y:S01]  /*00e0*/  BSSY.RECONVERGENT B0, `(.L_x_10) ;  /* 0x0000003000007945 */ /* 0x000fe20003800200 */
[----:B------:R-:W-:-:S07]  /*00f0*/  MOV R0, 0x110 ;  /* 0x0000011000007802 */ /* 0x000fce0000000f00 */
[----:B01234-:R-:W-:Y:S05]  /*0100*/  CALL.REL.NOINC `($_Z7kernel1Pfi$__internal_accurate_pow) ;  /* 0x00000004003c7944 */ /* 0x01ffea0003c00000 */
[----:B------:R-:W-:Y:S05]  /*0110*/  BSYNC.RECONVERGENT B0 ;  /* 0x0000000000007941 */ /* 0x000fea0003800200 */
.L_x_10:
        /* <DEDUP_REMOVED lines=21> */
[----:B------:R-:W-:Y:S05]  /*0270*/  CALL.REL.NOINC `($__internal_1_$__cuda_sm20_dsqrt_rn_f64_mediumpath_v1) ;  /* 0x0000000000247944 */ /* 0x000fea0003c00000 */
.L_x_12:
[----:B------:R-:W-:Y:S05]  /*0280*/  BSYNC.RECONVERGENT B0 ;  /* 0x0000000000007941 */ /* 0x000fea0003800200 */
.L_x_11:
        /* <DEDUP_REMOVED lines=8> */
        .weak           $__internal_1_$__cuda_sm20_dsqrt_rn_f64_mediumpath_v1
        .type           $__internal_1_$__cuda_sm20_dsqrt_rn_f64_mediumpath_v1,@function
        .size           $__internal_1_$__cuda_sm20_dsqrt_rn_f64_mediumpath_v1,($_Z7kernel1Pfi$__internal_accurate_pow - $__internal_1_$__cuda_sm20_dsqrt_rn_f64_mediumpath_v1)
$__internal_1_$__cuda_sm20_dsqrt_rn_f64_mediumpath_v1:
        /* <DEDUP_REMOVED lines=16> */
.L_x_15:
        /* <DEDUP_REMOVED lines=24> */
.L_x_17:
[----:B------:R-:W-:-:S11]  /*0590*/  DADD R4, R6, R6 ;  /* 0x0000000006047229 */ /* 0x000fd60000000006 */
.L_x_16:
[----:B------:R-:W-:Y:S05]  /*05a0*/  BSYNC.RECONVERGENT B1 ;  /* 0x0000000000017941 */ /* 0x000fea0003800200 */
.L_x_14:
[----:B------:R-:W-:Y:S01]  /*05b0*/  IMAD.MOV.U32 R8, RZ, RZ, R4 ;  /* 0x000000ffff087224 */ /* 0x000fe200078e0004 */
[----:B------:R-:W-:Y:S01]  /*05c0*/  MOV R4, R0 ;  /* 0x0000000000047202 */ /* 0x000fe20000000f00 */
[----:B------:R-:W-:Y:S02]  /*05d0*/  IMAD.MOV.U32 R9, RZ, RZ, R5 ;  /* 0x000000ffff097224 */ /* 0x000fe400078e0005 */
[----:B------:R-:W-:-:S04]  /*05e0*/  IMAD.MOV.U32 R5, RZ, RZ, 0x0 ;  /* 0x00000000ff057424 */ /* 0x000fc800078e00ff */
[----:B------:R-:W-:Y:S05]  /*05f0*/  RET.REL.NODEC R4 `(_Z7kernel1Pfi) ;  /* 0xfffffff804807950 */ /* 0x000fea0003c3ffff */
        .type           $_Z7kernel1Pfi$__internal_accurate_pow,@function
        .size           $_Z7kernel1Pfi$__internal_accurate_pow,(.L_x_23 - $_Z7kernel1Pfi$__internal_accurate_pow)
$_Z7kernel1Pfi$__internal_accurate_pow:
[----:B------:R-:W-:Y:S01]  /*0600*/  IMAD.MOV.U32 R6, RZ, RZ, 0x400921f9 ;  /* 0x400921f9ff067424 */ /* 0x000fe200078e00ff */
[----:B------:R-:W-:Y:S01]  /*0610*/  MOV R11, 0x3ed0f5d2 ;  /* 0x3ed0f5d2000b7802 */ /* 0x000fe20000000f00 */
[----:B------:R-:W-:Y:S01]  /*0620*/  IMAD.MOV.U32 R12, RZ, RZ, -0xfe47992 ;  /* 0xf01b866eff0c7424 */ /* 0x000fe200078e00ff */
        /* <DEDUP_REMOVED lines=159> */
.L_x_18:
[----:B------:R-:W-:Y:S02]  /*1020*/  DFMA R10, R10, R4, R4 ;  /* 0x000000040a0a722b */ /* 0x000fe40000000004 */
[----:B------:R-:W-:-:S08]  /*1030*/  DSETP.NEU.AND P0, PT, |R4|, +INF , PT ;  /* 0x7ff000000400742a */ /* 0x000fd00003f0d200 */
[----:B------:R-:W-:Y:S02]  /*1040*/  FSEL R10, R4, R10, !P0 ;  /* 0x0000000a040a7208 */ /* 0x000fe40004000000 */
[----:B------:R-:W-:Y:S01]  /*1050*/  FSEL R19, R5, R11, !P0 ;  /* 0x0000000b05137208 */ /* 0x000fe20004000000 */
[----:B------:R-:W-:Y:S01]  /*1060*/  IMAD.MOV.U32 R5, RZ, RZ, 0x0 ;  /* 0x00000000ff057424 */ /* 0x000fe200078e00ff */
[----:B------:R-:W-:-:S04]  /*1070*/  MOV R4, R0 ;  /* 0x0000000000047202 */ /* 0x000fc80000000f00 */
[----:B------:R-:W-:Y:S05]  /*1080*/  RET.REL.NODEC R4 `(_Z7kernel1Pfi) ;  /* 0xffffffec04dc7950 */ /* 0x000fea0003c3ffff */
.L_x_19:
        /* <DEDUP_REMOVED lines=15> */
.L_x_23:


//--------------------- .nv.shared.reserved.0     --------------------------
	.section	.nv.shared.reserved.0,"aw",@nobits
	.weak		__nv_reservedSMEM_offset_0_alias
	.size		__nv_reservedSMEM_offset_0_alias, 0, 64
	.other		__nv_reservedSMEM_offset_0_alias,@"STO_CUDA_RESERVED_SHARED STV_DEFAULT"
__nv_reservedSMEM_offset_0_alias:
	.zero		0
	.zero		64


//--------------------- .nv.constant0._Z7kernel2Pfi --------------------------
	.section	.nv.constant0._Z7kernel2Pfi,"a",@progbits
	.sectionflags	@""
	.align	4
.nv.constant0._Z7kernel2Pfi:
	.zero		908


//--------------------- .nv.constant0._Z7kernel1Pfi --------------------------
	.section	.nv.constant0._Z7kernel1Pfi,"a",@progbits
	.sectionflags	@""
	.align	4
.nv.constant0._Z7kernel1Pfi:
	.zero		908


//--------------------- SYMBOLS --------------------------

	.type		.nv.reservedSmem.offset0,@object
	.size		.nv.reservedSmem.offset0,0x4
